//
// Generated by NVIDIA NVVM Compiler
//
// Compiler Build ID: CL-36424714
// Cuda compilation tools, release 13.0, V13.0.88
// Based on NVVM 20.0.0
//

.version 9.0
.target sm_100
.address_size 64

	// .globl	_Z16gputronic_enginePfPyPi
.global .align 4 .b8 __cudart_i2opi_f[24] = {65, 144, 67, 60, 153, 149, 98, 219, 192, 221, 52, 245, 209, 87, 39, 252, 41, 21, 68, 78, 110, 131, 249, 162};

.visible .entry _Z16gputronic_enginePfPyPi(
	.param .u64 .ptr .align 1 _Z16gputronic_enginePfPyPi_param_0,
	.param .u64 .ptr .align 1 _Z16gputronic_enginePfPyPi_param_1,
	.param .u64 .ptr .align 1 _Z16gputronic_enginePfPyPi_param_2
)
{
	.local .align 4 .b8 	__local_depot0[28];
	.reg .b64 	%SP;
	.reg .b64 	%SPL;
	.reg .pred 	%p<17>;
	.reg .b32 	%r<60>;
	.reg .b32 	%f<41>;
	.reg .b64 	%rd<40>;
	.reg .b64 	%fd<3>;

	mov.u64 	%SPL, __local_depot0;
	ld.param.u64 	%rd16, [_Z16gputronic_enginePfPyPi_param_0];
	ld.param.u64 	%rd14, [_Z16gputronic_enginePfPyPi_param_1];
	ld.param.u64 	%rd15, [_Z16gputronic_enginePfPyPi_param_2];
	cvta.to.global.u64 	%rd1, %rd16;
	add.u64 	%rd2, %SPL, 0;
	ld.global.f32 	%f38, [%rd1];
	setp.lt.f32 	%p1, %f38, 0fBF000000;
	@%p1 bra 	$L__BB0_20;
	mov.u32 	%r18, %ntid.x;
	mov.u32 	%r19, %tid.x;
	mov.u32 	%r20, %ctaid.x;
	mad.lo.s32 	%r21, %r20, %r18, %r19;
	cvta.to.global.u64 	%rd18, %rd15;
	cvt.rn.f32.s32 	%f2, %r21;
	mov.u32 	%r22, %nctaid.x;
	mul.lo.s32 	%r23, %r22, %r18;
	cvt.rn.f32.s32 	%f3, %r23;
	shr.s32 	%r24, %r21, 31;
	shr.u32 	%r25, %r24, 18;
	add.s32 	%r26, %r21, %r25;
	and.b32  	%r27, %r26, -16384;
	sub.s32 	%r28, %r21, %r27;
	mul.wide.s32 	%rd19, %r28, 4;
	add.s64 	%rd3, %rd18, %rd19;
	and.b32  	%r1, %r19, 31;
	cvta.to.global.u64 	%rd4, %rd14;
	mov.u64 	%rd28, __cudart_i2opi_f;
$L__BB0_2:
	mul.f32 	%f13, %f38, %f3;
	setp.leu.f32 	%p2, %f13, %f2;
	@%p2 bra 	$L__BB0_15;
	mov.b32 	%r55, 0;
	mov.f32 	%f39, %f2;
$L__BB0_4:
	mul.f32 	%f17, %f39, 0f3F22F983;
	cvt.rni.s32.f32 	%r59, %f17;
	cvt.rn.f32.s32 	%f18, %r59;
	fma.rn.f32 	%f19, %f18, 0fBFC90FDA, %f39;
	fma.rn.f32 	%f20, %f18, 0fB3A22168, %f19;
	fma.rn.f32 	%f40, %f18, 0fA7C234C5, %f20;
	abs.f32 	%f7, %f39;
	setp.ltu.f32 	%p6, %f7, 0f47CE4780;
	@%p6 bra 	$L__BB0_12;
	setp.neu.f32 	%p7, %f7, 0f7F800000;
	@%p7 bra 	$L__BB0_7;
	mov.f32 	%f23, 0f00000000;
	mul.rn.f32 	%f40, %f39, %f23;
	mov.b32 	%r59, 0;
	bra.uni 	$L__BB0_12;
$L__BB0_7:
	mov.b32 	%r4, %f39;
	shl.b32 	%r35, %r4, 8;
	or.b32  	%r5, %r35, -2147483648;
	mov.b64 	%rd39, 0;
	mov.b32 	%r56, 0;
	mov.u64 	%rd37, %rd28;
	mov.u64 	%rd38, %rd2;
$L__BB0_8:
	.pragma "nounroll";
	ld.global.nc.u32 	%r36, [%rd37];
	mad.wide.u32 	%rd30, %r36, %r5, %rd39;
	shr.u64 	%rd39, %rd30, 32;
	st.local.u32 	[%rd38], %rd30;
	add.s32 	%r56, %r56, 1;
	add.s64 	%rd38, %rd38, 4;
	add.s64 	%rd37, %rd37, 4;
	setp.ne.s32 	%p8, %r56, 6;
	@%p8 bra 	$L__BB0_8;
	shr.u32 	%r37, %r4, 23;
	st.local.u32 	[%rd2+24], %rd39;
	and.b32  	%r8, %r37, 31;
	and.b32  	%r38, %r37, 224;
	add.s32 	%r39, %r38, -128;
	shr.u32 	%r40, %r39, 5;
	mul.wide.u32 	%rd31, %r40, 4;
	sub.s64 	%rd11, %rd2, %rd31;
	ld.local.u32 	%r57, [%rd11+24];
	ld.local.u32 	%r58, [%rd11+20];
	setp.eq.s32 	%p9, %r8, 0;
	@%p9 bra 	$L__BB0_11;
	shf.l.wrap.b32 	%r57, %r58, %r57, %r8;
	ld.local.u32 	%r41, [%rd11+16];
	shf.l.wrap.b32 	%r58, %r41, %r58, %r8;
$L__BB0_11:
	shr.u32 	%r42, %r57, 30;
	shf.l.wrap.b32 	%r43, %r58, %r57, 2;
	shl.b32 	%r44, %r58, 2;
	shr.u32 	%r45, %r43, 31;
	add.s32 	%r46, %r45, %r42;
	neg.s32 	%r47, %r46;
	setp.lt.s32 	%p10, %r4, 0;
	selp.b32 	%r59, %r47, %r46, %p10;
	xor.b32  	%r48, %r43, %r4;
	shr.s32 	%r49, %r43, 31;
	xor.b32  	%r50, %r49, %r43;
	xor.b32  	%r51, %r49, %r44;
	cvt.u64.u32 	%rd32, %r50;
	shl.b64 	%rd33, %rd32, 32;
	cvt.u64.u32 	%rd34, %r51;
	or.b64  	%rd35, %rd33, %rd34;
	cvt.rn.f64.s64 	%fd1, %rd35;
	mul.f64 	%fd2, %fd1, 0d3BF921FB54442D19;
	cvt.rn.f32.f64 	%f21, %fd2;
	neg.f32 	%f22, %f21;
	setp.lt.s32 	%p11, %r48, 0;
	selp.f32 	%f40, %f22, %f21, %p11;
$L__BB0_12:
	mul.f32 	%f24, %f40, %f40;
	fma.rn.f32 	%f25, %f24, 0f3C190000, 0f3B560000;
	fma.rn.f32 	%f26, %f25, %f24, 0f3CC70000;
	fma.rn.f32 	%f27, %f26, %f24, 0f3D5B0000;
	fma.rn.f32 	%f28, %f27, %f24, 0f3E089438;
	fma.rn.f32 	%f29, %f28, %f24, 0f3EAAAA88;
	mul.rn.f32 	%f30, %f24, %f40;
	fma.rn.f32 	%f31, %f29, %f30, %f40;
	abs.f32 	%f32, %f40;
	setp.eq.f32 	%p12, %f32, 0f3A00B43C;
	selp.f32 	%f33, %f40, %f31, %p12;
	and.b32  	%r53, %r59, 1;
	setp.eq.b32 	%p13, %r53, 1;
	neg.f32 	%f34, %f33;
	rcp.approx.ftz.f32 	%f35, %f34;
	selp.f32 	%f36, %f35, %f33, %p13;
	sqrt.rn.f32 	%f37, %f39;
	add.f32 	%f39, %f37, %f36;
	add.s32 	%r55, %r55, 1;
	setp.ne.s32 	%p14, %r55, 400;
	@%p14 bra 	$L__BB0_4;
	setp.ne.s32 	%p15, %r1, 0;
	cvt.rzi.s32.f32 	%r54, %f39;
	st.global.u32 	[%rd3], %r54;
	@%p15 bra 	$L__BB0_19;
	atom.global.add.u64 	%rd36, [%rd4], 1;
	bra.uni 	$L__BB0_19;
$L__BB0_15:
	// begin inline asm
	mov.u64 	%rd20, %clock64;
	// end inline asm
	mov.f32 	%f14, 0f3F800000;
	sub.f32 	%f15, %f14, %f38;
	mul.f32 	%f16, %f15, 0f49B71B00;
	cvt.rzi.s64.f32 	%rd22, %f16;
	// begin inline asm
	mov.u64 	%rd21, %clock64;
	// end inline asm
	add.s64 	%rd13, %rd20, %rd22;
	setp.ge.s64 	%p3, %rd21, %rd13;
	@%p3 bra 	$L__BB0_19;
$L__BB0_16:
	// begin inline asm
	mov.u64 	%rd23, %clock64;
	// end inline asm
	sub.s64 	%rd24, %rd23, %rd20;
	mad.lo.s64 	%rd25, %rd24, 2066035336255469781, 73786976294838200;
	mov.b64 	{%r29, %r30}, %rd25;
	shf.r.wrap.b32 	%r31, %r30, %r29, 3;
	shf.r.wrap.b32 	%r32, %r29, %r30, 3;
	mov.b64 	%rd26, {%r32, %r31};
	setp.gt.u64 	%p4, %rd26, 18446744073709550;
	@%p4 bra 	$L__BB0_18;
	bar.sync 	0;
$L__BB0_18:
	// begin inline asm
	mov.u64 	%rd27, %clock64;
	// end inline asm
	setp.lt.s64 	%p5, %rd27, %rd13;
	@%p5 bra 	$L__BB0_16;
$L__BB0_19:
	ld.global.f32 	%f38, [%rd1];
	setp.geu.f32 	%p16, %f38, 0fBF000000;
	@%p16 bra 	$L__BB0_2;
$L__BB0_20:
	ret;

}


// ===== COMPILED SASS (sm_100) =====

	.target	sm_100

	.elftype	@"ET_EXEC"


//--------------------- .note.nv.tkinfo           --------------------------
	.section	.note.nv.tkinfo,"",@"SHT_NOTE"
	.sectionflags	@"SHF_NOTE_NV_TKINFO"
	.tkinfo
        /*0018*/ 	.word	0x00000002
        /*0030*/ 	.string	""
        /*0030*/ 	.string	"ptxas"
        /*0030*/ 	.string	"Cuda compilation tools, release 13.0, V13.0.88"
        /*0030*/ 	.string	"Build cuda_13.0.r13.0/compiler.36424714_0"
        /*0030*/ 	.string	"-arch sm_100 -m 64 "



//--------------------- .note.nv.cuinfo           --------------------------
	.section	.note.nv.cuinfo,"",@"SHT_NOTE"
	.sectionflags	@"SHF_NOTE_NV_CUINFO"
        /*0018*/ 	.short	0x0002
        /*001a*/ 	.short	0x0064
        /*001c*/ 	.short	0x0082
	.zero		2


//--------------------- .nv.info                  --------------------------
	.section	.nv.info,"",@"SHT_CUDA_INFO"
	.align	4


	//----- nvinfo : EIATTR_REGCOUNT
	.align		4
        /*0000*/ 	.byte	0x04, 0x2f
        /*0002*/ 	.short	(.L_2 - .L_1)
	.align		4
.L_1:
        /*0004*/ 	.word	index@(_Z16gputronic_enginePfPyPi)
        /*0008*/ 	.word	0x00000018


	//----- nvinfo : EIATTR_FRAME_SIZE
	.align		4
.L_2:
        /*000c*/ 	.byte	0x04, 0x11
        /*000e*/ 	.short	(.L_4 - .L_3)
	.align		4
.L_3:
        /*0010*/ 	.word	index@($__internal_0_$__cuda_sm20_sqrt_rn_f32_slowpath)
        /*0014*/ 	.word	0x00000020


	//----- nvinfo : EIATTR_FRAME_SIZE
	.align		4
.L_4:
        /*0018*/ 	.byte	0x04, 0x11
        /*001a*/ 	.short	(.L_6 - .L_5)
	.align		4
.L_5:
        /*001c*/ 	.word	index@(_Z16gputronic_enginePfPyPi)
        /*0020*/ 	.word	0x00000020


	//----- nvinfo : EIATTR_MIN_STACK_SIZE
	.align		4
.L_6:
        /*0024*/ 	.byte	0x04, 0x12
        /*0026*/ 	.short	(.L_8 - .L_7)
	.align		4
.L_7:
        /*0028*/ 	.word	index@(_Z16gputronic_enginePfPyPi)
        /*002c*/ 	.word	0x00000020
.L_8:


//--------------------- .nv.compat                --------------------------
	.section	.nv.compat,"",@"SHT_CUDA_COMPAT_INFO"
	.align	4
        /*0000*/ 	.byte	0x02, 0x09, 0x00, 0x00, 0x02, 0x02, 0x01, 0x00, 0x02, 0x05, 0x05, 0x00, 0x03, 0x07, 0x01, 0x01
        /*0010*/ 	.byte	0x02, 0x03, 0x00, 0x00, 0x02, 0x06, 0x01, 0x00, 0x04, 0x0b, 0x08, 0x00, 0x01, 0x00, 0x00, 0x00
        /*0020*/ 	.byte	0x00, 0x00, 0x00, 0x00


//--------------------- .nv.info._Z16gputronic_enginePfPyPi --------------------------
	.section	.nv.info._Z16gputronic_enginePfPyPi,"",@"SHT_CUDA_INFO"
	.sectionflags	@""
	.align	4


	//----- nvinfo : EIATTR_CUDA_API_VERSION
	.align		4
        /*0000*/ 	.byte	0x04, 0x37
        /*0002*/ 	.short	(.L_10 - .L_9)
.L_9:
        /*0004*/ 	.word	0x00000082


	//----- nvinfo : EIATTR_KPARAM_INFO
	.align		4
.L_10:
        /*0008*/ 	.byte	0x04, 0x17
        /*000a*/ 	.short	(.L_12 - .L_11)
.L_11:
        /*000c*/ 	.word	0x00000000
        /*0010*/ 	.short	0x0002
        /*0012*/ 	.short	0x0010
        /*0014*/ 	.byte	0x00, 0xf5, 0x21, 0x00


	//----- nvinfo : EIATTR_KPARAM_INFO
	.align		4
.L_12:
        /*0018*/ 	.byte	0x04, 0x17
        /*001a*/ 	.short	(.L_14 - .L_13)
.L_13:
        /*001c*/ 	.word	0x00000000
        /*0020*/ 	.short	0x0001
        /*0022*/ 	.short	0x0008
        /*0024*/ 	.byte	0x00, 0xf5, 0x21, 0x00


	//----- nvinfo : EIATTR_KPARAM_INFO
	.align		4
.L_14:
        /*0028*/ 	.byte	0x04, 0x17
        /*002a*/ 	.short	(.L_16 - .L_15)
.L_15:
        /*002c*/ 	.word	0x00000000
        /*0030*/ 	.short	0x0000
        /*0032*/ 	.short	0x0000
        /*0034*/ 	.byte	0x00, 0xf5, 0x21, 0x00


	//----- nvinfo : EIATTR_SPARSE_MMA_MASK
	.align		4
.L_16:
        /*0038*/ 	.byte	0x03, 0x50
        /*003a*/ 	.short	0x0000


	//----- nvinfo : EIATTR_MAXREG_COUNT
	.align		4
        /*003c*/ 	.byte	0x03, 0x1b
        /*003e*/ 	.short	0x00ff


	//----- nvinfo : EIATTR_NUM_BARRIERS
	.align		4
        /*0040*/ 	.byte	0x02, 0x4c
        /*0042*/ 	.byte	0x01
	.zero		1


	//----- nvinfo : EIATTR_MERCURY_ISA_VERSION
	.align		4
        /*0044*/ 	.byte	0x03, 0x5f
        /*0046*/ 	.short	0x0101


	//----- nvinfo : EIATTR_INT_WARP_WIDE_INSTR_OFFSETS
	.align		4
        /*0048*/ 	.byte	0x04, 0x31
        /*004a*/ 	.short	(.L_18 - .L_17)


	//   ....[0]....
.L_17:
        /*004c*/ 	.word	0x00000880


	//----- nvinfo : EIATTR_VRC_CTA_INIT_COUNT
	.align		4
.L_18:
        /*0050*/ 	.byte	0x02, 0x4a
	.zero		1
	.zero		1


	//----- nvinfo : EIATTR_EXIT_INSTR_OFFSETS
	.align		4
        /*0054*/ 	.byte	0x04, 0x1c
        /*0056*/ 	.short	(.L_20 - .L_19)


	//   ....[0]....
.L_19:
        /*0058*/ 	.word	0x00000060


	//   ....[1]....
        /*005c*/ 	.word	0x00000b60


	//----- nvinfo : EIATTR_CRS_STACK_SIZE
	.align		4
.L_20:
        /*0060*/ 	.byte	0x04, 0x1e
        /*0062*/ 	.short	(.L_22 - .L_21)
.L_21:
        /*0064*/ 	.word	0x00000000


	//----- nvinfo : EIATTR_CBANK_PARAM_SIZE
	.align		4
.L_22:
        /*0068*/ 	.byte	0x03, 0x19
        /*006a*/ 	.short	0x0018


	//----- nvinfo : EIATTR_PARAM_CBANK
	.align		4
        /*006c*/ 	.byte	0x04, 0x0a
        /*006e*/ 	.short	(.L_24 - .L_23)
	.align		4
.L_23:
        /*0070*/ 	.word	index@(.nv.constant0._Z16gputronic_enginePfPyPi)
        /*0074*/ 	.short	0x0380
        /*0076*/ 	.short	0x0018


	//----- nvinfo : EIATTR_SW_WAR
	.align		4
.L_24:
        /*0078*/ 	.byte	0x04, 0x36
        /*007a*/ 	.short	(.L_26 - .L_25)
.L_25:
        /*007c*/ 	.word	0x00000008
.L_26:


//--------------------- .nv.callgraph             --------------------------
	.section	.nv.callgraph,"",@"SHT_CUDA_CALLGRAPH"
	.align	4
	.sectionentsize	8
	.align		4
        /*0000*/ 	.word	0x00000000
	.align		4
        /*0004*/ 	.word	0xffffffff
	.align		4
        /*0008*/ 	.word	0x00000000
	.align		4
        /*000c*/ 	.word	0xfffffffe
	.align		4
        /*0010*/ 	.word	0x00000000
	.align		4
        /*0014*/ 	.word	0xfffffffd
	.align		4
        /*0018*/ 	.word	0x00000000
	.align		4
        /*001c*/ 	.word	0xfffffffc


//--------------------- .nv.constant4             --------------------------
	.section	.nv.constant4,"a",@progbits
	.align	8
	.align		8
.nv.constant4:
        /*0000*/ 	.dword	__cudart_i2opi_f


//--------------------- .text._Z16gputronic_enginePfPyPi --------------------------
	.section	.text._Z16gputronic_enginePfPyPi,"ax",@progbits
	.align	128
        .global         _Z16gputronic_enginePfPyPi
        .type           _Z16gputronic_enginePfPyPi,@function
        .size           _Z16gputronic_enginePfPyPi,(.L_x_16 - _Z16gputronic_enginePfPyPi)
        .other          _Z16gputronic_enginePfPyPi,@"STO_CUDA_ENTRY STV_DEFAULT"
_Z16gputronic_enginePfPyPi:
.text._Z16gputronic_enginePfPyPi:
[----:B------:R-:W0:Y:S08]  /*0000*/  LDC R1, c[0x0][0x37c] ;  /* 0x0000df00ff017b82 */ /* 0x000e300000000800 */
[----:B------:R-:W1:Y:S01]  /*0010*/  LDC.64 R2, c[0x0][0x380] ;  /* 0x0000e000ff027b82 */ /* 0x000e620000000a00 */
[----:B------:R-:W1:Y:S01]  /*0020*/  LDCU.64 UR8, c[0x0][0x358] ;  /* 0x00006b00ff0877ac */ /* 0x000e620008000a00 */
[----:B0-----:R-:W-:Y:S01]  /*0030*/  VIADD R1, R1, 0xffffffe0 ;  /* 0xffffffe001017836 */ /* 0x001fe20000000000 */
[----:B-1----:R-:W2:Y:S02]  /*0040*/  LDG.E R2, desc[UR8][R2.64] ;  /* 0x0000000802027981 */ /* 0x002ea4000c1e1900 */
[----:B--2---:R-:W-:-:S13]  /*0050*/  FSETP.GEU.AND P0, PT, R2, -0.5, PT ;  /* 0xbf0000000200780b */ /* 0x004fda0003f0e000 */
[----:B------:R-:W-:Y:S05]  /*0060*/  @!P0 EXIT ;  /* 0x000000000000894d */ /* 0x000fea0003800000 */
[----:B------:R-:W0:Y:S01]  /*0070*/  S2R R5, SR_TID.X ;  /* 0x0000000000057919 */ /* 0x000e220000002100 */
[----:B------:R-:W0:Y:S01]  /*0080*/  LDCU UR4, c[0x0][0x360] ;  /* 0x00006c00ff0477ac */ /* 0x000e220008000800 */
[----:B------:R-:W1:Y:S01]  /*0090*/  LDC.64 R10, c[0x0][0x390] ;  /* 0x0000e400ff0a7b82 */ /* 0x000e620000000a00 */
[----:B------:R-:W-:Y:S01]  /*00a0*/  IMAD.MOV.U32 R9, RZ, RZ, R2 ;  /* 0x000000ffff097224 */ /* 0x000fe200078e0002 */
[----:B------:R-:W0:Y:S01]  /*00b0*/  S2R R0, SR_CTAID.X ;  /* 0x0000000000007919 */ /* 0x000e220000002500 */
[----:B------:R-:W2:Y:S01]  /*00c0*/  LDCU UR5, c[0x0][0x370] ;  /* 0x00006e00ff0577ac */ /* 0x000ea20008000800 */
[----:B0-----:R-:W-:Y:S01]  /*00d0*/  IMAD R7, R0, UR4, R5 ;  /* 0x0000000400077c24 */ /* 0x001fe2000f8e0205 */
[----:B--2---:R-:W-:-:S04]  /*00e0*/  UIMAD UR4, UR4, UR5, URZ ;  /* 0x00000005040472a4 */ /* 0x004fc8000f8e02ff */
[----:B------:R-:W-:Y:S02]  /*00f0*/  SHF.R.S32.HI R0, RZ, 0x1f, R7 ;  /* 0x0000001fff007819 */ /* 0x000fe40000011407 */
[----:B------:R-:W-:Y:S02]  /*0100*/  I2FP.F32.S32 R12, UR4 ;  /* 0x00000004000c7c45 */ /* 0x000fe40008201400 */
[----:B------:R-:W-:-:S04]  /*0110*/  LEA.HI R0, R0, R7, RZ, 0xe ;  /* 0x0000000700007211 */ /* 0x000fc800078f70ff */
[----:B------:R-:W-:-:S05]  /*0120*/  LOP3.LUT R0, R0, 0xffffc000, RZ, 0xc0, !PT ;  /* 0xffffc00000007812 */ /* 0x000fca00078ec0ff */
[----:B------:R-:W-:Y:S01]  /*0130*/  IMAD.IADD R3, R7, 0x1, -R0 ;  /* 0x0000000107037824 */ /* 0x000fe200078e0a00 */
[----:B------:R-:W-:-:S03]  /*0140*/  I2FP.F32.S32 R7, R7 ;  /* 0x0000000700077245 */ /* 0x000fc60000201400 */
[----:B-1----:R-:W-:-:S07]  /*0150*/  IMAD.WIDE R10, R3, 0x4, R10 ;  /* 0x00000004030a7825 */ /* 0x002fce00078e020a */
.L_x_13:
[----:B------:R-:W-:Y:S01]  /*0160*/  FMUL R0, R12, R9 ;  /* 0x000000090c007220 */ /* 0x000fe20000400000 */
[----:B------:R-:W-:Y:S05]  /*0170*/  YIELD ;  /* 0x0000000000007946 */ /* 0x000fea0003800000 */
[----:B------:R-:W-:Y:S01]  /*0180*/  FSETP.GT.AND P0, PT, R0, R7, PT ;  /* 0x000000070000720b */ /* 0x000fe20003f04000 */
[----:B------:R-:W-:-:S12]  /*0190*/  BSSY B1, `(.L_x_0) ;  /* 0x0000098000017945 */ /* 0x000fd80003800000 */
[----:B------:R-:W-:Y:S05]  /*01a0*/  @!P0 BRA `(.L_x_1) ;  /* 0x0000000400e48947 */ /* 0x000fea0003800000 */
[----:B------:R-:W-:Y:S01]  /*01b0*/  HFMA2 R13, -RZ, RZ, 0, 0 ;  /* 0x00000000ff0d7431 */ /* 0x000fe200000001ff */
[----:B------:R-:W-:Y:S01]  /*01c0*/  BSSY.RECONVERGENT B0, `(.L_x_2) ;  /* 0x0000065000007945 */ /* 0x000fe20003800200 */
[----:B------:R-:W-:-:S07]  /*01d0*/  IMAD.MOV.U32 R15, RZ, RZ, R7 ;  /* 0x000000ffff0f7224 */ /* 0x000fce00078e0007 */
.L_x_10:
[C---:B------:R-:W-:Y:S01]  /*01e0*/  FMUL R0, R15.reuse, 0.63661974668502807617 ;  /* 0x3f22f9830f007820 */ /* 0x040fe20000400000 */
[----:B------:R-:W-:Y:S01]  /*01f0*/  FSETP.GE.AND P1, PT, |R15|, 105615, PT ;  /* 0x47ce47800f00780b */ /* 0x000fe20003f26200 */
[----:B------:R-:W-:Y:S01]  /*0200*/  VIADD R13, R13, 0x1 ;  /* 0x000000010d0d7836 */ /* 0x000fe20000000000 */
[----:B------:R-:W-:Y:S03]  /*0210*/  BSSY.RECONVERGENT B2, `(.L_x_3) ;  /* 0x0000041000027945 */ /* 0x000fe60003800200 */
[----:B------:R-:W0:Y:S01]  /*0220*/  F2I.NTZ R0, R0 ;  /* 0x0000000000007305 */ /* 0x000e220000203100 */
[----:B------:R-:W-:Y:S02]  /*0230*/  ISETP.NE.AND P0, PT, R13, 0x190, PT ;  /* 0x000001900d00780c */ /* 0x000fe40003f05270 */
[----:B0-----:R-:W-:-:S05]  /*0240*/  I2FP.F32.S32 R2, R0 ;  /* 0x0000000000027245 */ /* 0x001fca0000201400 */
[----:B------:R-:W-:-:S04]  /*0250*/  FFMA R3, R2, -1.5707962512969970703, R15 ;  /* 0xbfc90fda02037823 */ /* 0x000fc8000000000f */
[----:B------:R-:W-:-:S04]  /*0260*/  FFMA R3, R2, -7.5497894158615963534e-08, R3 ;  /* 0xb3a2216802037823 */ /* 0x000fc80000000003 */
[----:B------:R-:W-:Y:S01]  /*0270*/  FFMA R2, R2, -5.3903029534742383927e-15, R3 ;  /* 0xa7c234c502027823 */ /* 0x000fe20000000003 */
[----:B------:R-:W-:Y:S06]  /*0280*/  @!P1 BRA `(.L_x_4) ;  /* 0x0000000000e49947 */ /* 0x000fec0003800000 */
[----:B------:R-:W-:-:S13]  /*0290*/  FSETP.NEU.AND P1, PT, |R15|, +INF , PT ;  /* 0x7f8000000f00780b */ /* 0x000fda0003f2d200 */
[----:B------:R-:W-:Y:S01]  /*02a0*/  @!P1 FMUL R2, RZ, R15 ;  /* 0x0000000fff029220 */ /* 0x000fe20000400000 */
[----:B------:R-:W-:Y:S01]  /*02b0*/  @!P1 IMAD.MOV.U32 R0, RZ, RZ, RZ ;  /* 0x000000ffff009224 */ /* 0x000fe200078e00ff */
[----:B------:R-:W-:Y:S06]  /*02c0*/  @!P1 BRA `(.L_x_4) ;  /* 0x0000000000d49947 */ /* 0x000fec0003800000 */
[----:B------:R-:W0:Y:S01]  /*02d0*/  LDCU.64 UR4, c[0x4][URZ] ;  /* 0x01000000ff0477ac */ /* 0x000e220008000a00 */
[----:B------:R-:W-:Y:S01]  /*02e0*/  SHF.L.U32 R2, R15, 0x8, RZ ;  /* 0x000000080f027819 */ /* 0x000fe200000006ff */
[----:B------:R-:W-:Y:S01]  /*02f0*/  BSSY.RECONVERGENT B3, `(.L_x_5) ;  /* 0x0000013000037945 */ /* 0x000fe20003800200 */
[----:B------:R-:W-:Y:S01]  /*0300*/  IMAD.MOV.U32 R6, RZ, RZ, RZ ;  /* 0x000000ffff067224 */ /* 0x000fe200078e00ff */
[----:B------:R-:W-:Y:S01]  /*0310*/  MOV R19, RZ ;  /* 0x000000ff00137202 */ /* 0x000fe20000000f00 */
[----:B------:R-:W-:Y:S01]  /*0320*/  IMAD.MOV.U32 R4, RZ, RZ, RZ ;  /* 0x000000ffff047224 */ /* 0x000fe200078e00ff */
[----:B------:R-:W-:Y:S01]  /*0330*/  LOP3.LUT R21, R2, 0x80000000, RZ, 0xfc, !PT ;  /* 0x8000000002157812 */ /* 0x000fe200078efcff */
[----:B------:R-:W-:Y:S02]  /*0340*/  IMAD.MOV.U32 R0, RZ, RZ, R1 ;  /* 0x000000ffff007224 */ /* 0x000fe400078e0001 */
[----:B0-----:R-:W-:Y:S02]  /*0350*/  IMAD.U32 R8, RZ, RZ, UR4 ;  /* 0x00000004ff087e24 */ /* 0x001fe4000f8e00ff */
[----:B------:R-:W-:-:S07]  /*0360*/  IMAD.U32 R9, RZ, RZ, UR5 ;  /* 0x00000005ff097e24 */ /* 0x000fce000f8e00ff */
.L_x_6:
[----:B------:R0:W2:Y:S01]  /*0370*/  LDG.E.CONSTANT R2, desc[UR8][R8.64] ;  /* 0x0000000808027981 */ /* 0x0000a2000c1e9900 */
[----:B------:R-:W-:-:S05]  /*0380*/  VIADD R4, R4, 0x1 ;  /* 0x0000000104047836 */ /* 0x000fca0000000000 */
[----:B------:R-:W-:Y:S02]  /*0390*/  ISETP.NE.AND P1, PT, R4, 0x6, PT ;  /* 0x000000060400780c */ /* 0x000fe40003f25270 */
[----:B0-----:R-:W-:-:S05]  /*03a0*/  IADD3 R8, P3, PT, R8, 0x4, RZ ;  /* 0x0000000408087810 */ /* 0x001fca0007f7e0ff */
[----:B------:R-:W-:Y:S02]  /*03b0*/  IMAD.X R9, RZ, RZ, R9, P3 ;  /* 0x000000ffff097224 */ /* 0x000fe400018e0609 */
[----:B--2---:R-:W-:-:S03]  /*03c0*/  IMAD.WIDE.U32 R2, R2, R21, RZ ;  /* 0x0000001502027225 */ /* 0x004fc600078e00ff */
[----:B------:R-:W-:-:S04]  /*03d0*/  IADD3 R17, P2, PT, R2, R6, RZ ;  /* 0x0000000602117210 */ /* 0x000fc80007f5e0ff */
[----:B------:R-:W-:Y:S01]  /*03e0*/  IADD3.X R6, PT, PT, R3, R19, RZ, P2, !PT ;  /* 0x0000001303067210 */ /* 0x000fe200017fe4ff */
[----:B------:R0:W-:Y:S02]  /*03f0*/  STL [R0], R17 ;  /* 0x0000001100007387 */ /* 0x0001e40000100800 */
[----:B0-----:R-:W-:Y:S01]  /*0400*/  VIADD R0, R0, 0x4 ;  /* 0x0000000400007836 */ /* 0x001fe20000000000 */
[----:B------:R-:W-:Y:S06]  /*0410*/  @P1 BRA `(.L_x_6) ;  /* 0xfffffffc00d41947 */ /* 0x000fec000383ffff */
[----:B------:R-:W-:Y:S05]  /*0420*/  BSYNC.RECONVERGENT B3 ;  /* 0x0000000000037941 */ /* 0x000fea0003800200 */
.L_x_5:
[----:B------:R-:W-:Y:S01]  /*0430*/  SHF.R.U32.HI R4, RZ, 0x17, R15 ;  /* 0x00000017ff047819 */ /* 0x000fe2000001160f */
[----:B------:R0:W-:Y:S03]  /*0440*/  STL [R1+0x18], R6 ;  /* 0x0000180601007387 */ /* 0x0001e60000100800 */
[C---:B------:R-:W-:Y:S02]  /*0450*/  LOP3.LUT R0, R4.reuse, 0xe0, RZ, 0xc0, !PT ;  /* 0x000000e004007812 */ /* 0x040fe400078ec0ff */
[----:B------:R-:W-:-:S03]  /*0460*/  LOP3.LUT P1, RZ, R4, 0x1f, RZ, 0xc0, !PT ;  /* 0x0000001f04ff7812 */ /* 0x000fc6000782c0ff */
[----:B------:R-:W-:-:S05]  /*0470*/  VIADD R0, R0, 0xffffff80 ;  /* 0xffffff8000007836 */ /* 0x000fca0000000000 */
[----:B------:R-:W-:-:S05]  /*0480*/  SHF.R.U32.HI R0, RZ, 0x5, R0 ;  /* 0x00000005ff007819 */ /* 0x000fca0000011600 */
[----:B------:R-:W-:-:S05]  /*0490*/  IMAD R14, R0, -0x4, R1 ;  /* 0xfffffffc000e7824 */ /* 0x000fca00078e0201 */
[----:B------:R-:W2:Y:S04]  /*04a0*/  LDL R0, [R14+0x18] ;  /* 0x000018000e007983 */ /* 0x000ea80000100800 */
[----:B------:R-:W2:Y:S04]  /*04b0*/  LDL R3, [R14+0x14] ;  /* 0x000014000e037983 */ /* 0x000ea80000100800 */
[----:B------:R-:W3:Y:S01]  /*04c0*/  @P1 LDL R2, [R14+0x10] ;  /* 0x000010000e021983 */ /* 0x000ee20000100800 */
[----:B------:R-:W-:Y:S01]  /*04d0*/  LOP3.LUT R4, R4, 0x1f, RZ, 0xc0, !PT ;  /* 0x0000001f04047812 */ /* 0x000fe200078ec0ff */
[----:B------:R-:W-:Y:S01]  /*04e0*/  UMOV UR4, 0x54442d19 ;  /* 0x54442d1900047882 */ /* 0x000fe20000000000 */
[----:B------:R-:W-:-:S02]  /*04f0*/  UMOV UR5, 0x3bf921fb ;  /* 0x3bf921fb00057882 */ /* 0x000fc40000000000 */
[-C--:B--2---:R-:W-:Y:S02]  /*0500*/  @P1 SHF.L.W.U32.HI R0, R3, R4.reuse, R0 ;  /* 0x0000000403001219 */ /* 0x084fe40000010e00 */
[----:B---3--:R-:W-:Y:S02]  /*0510*/  @P1 SHF.L.W.U32.HI R3, R2, R4, R3 ;  /* 0x0000000402031219 */ /* 0x008fe40000010e03 */
[----:B------:R-:W-:Y:S02]  /*0520*/  ISETP.GE.AND P1, PT, R15, RZ, PT ;  /* 0x000000ff0f00720c */ /* 0x000fe40003f26270 */
[C---:B------:R-:W-:Y:S02]  /*0530*/  SHF.L.W.U32.HI R2, R3.reuse, 0x2, R0 ;  /* 0x0000000203027819 */ /* 0x040fe40000010e00 */
[----:B------:R-:W-:Y:S02]  /*0540*/  SHF.L.U32 R3, R3, 0x2, RZ ;  /* 0x0000000203037819 */ /* 0x000fe400000006ff */
[----:B------:R-:W-:-:S04]  /*0550*/  SHF.R.S32.HI R4, RZ, 0x1f, R2 ;  /* 0x0000001fff047819 */ /* 0x000fc80000011402 */
[C---:B------:R-:W-:Y:S02]  /*0560*/  LOP3.LUT R8, R4.reuse, R3, RZ, 0x3c, !PT ;  /* 0x0000000304087212 */ /* 0x040fe400078e3cff */
[----:B------:R-:W-:Y:S02]  /*0570*/  LOP3.LUT R9, R4, R2, RZ, 0x3c, !PT ;  /* 0x0000000204097212 */ /* 0x000fe400078e3cff */
[----:B------:R-:W-:Y:S02]  /*0580*/  SHF.R.U32.HI R3, RZ, 0x1e, R0 ;  /* 0x0000001eff037819 */ /* 0x000fe40000011600 */
[C---:B------:R-:W-:Y:S02]  /*0590*/  LOP3.LUT R4, R2.reuse, R15, RZ, 0x3c, !PT ;  /* 0x0000000f02047212 */ /* 0x040fe400078e3cff */
[----:B------:R-:W1:Y:S01]  /*05a0*/  I2F.F64.S64 R8, R8 ;  /* 0x0000000800087312 */ /* 0x000e620000301c00 */
[----:B------:R-:W-:Y:S02]  /*05b0*/  LEA.HI R0, R2, R3, RZ, 0x1 ;  /* 0x0000000302007211 */ /* 0x000fe400078f08ff */
[----:B------:R-:W-:-:S03]  /*05c0*/  ISETP.GE.AND P2, PT, R4, RZ, PT ;  /* 0x000000ff0400720c */ /* 0x000fc60003f46270 */
[----:B------:R-:W-:-:S04]  /*05d0*/  IMAD.MOV R2, RZ, RZ, -R0 ;  /* 0x000000ffff027224 */ /* 0x000fc800078e0a00 */
[----:B------:R-:W-:Y:S01]  /*05e0*/  @!P1 IMAD.MOV.U32 R0, RZ, RZ, R2 ;  /* 0x000000ffff009224 */ /* 0x000fe200078e0002 */
[----:B-1----:R-:W-:-:S10]  /*05f0*/  DMUL R16, R8, UR4 ;  /* 0x0000000408107c28 */ /* 0x002fd40008000000 */
[----:B------:R-:W1:Y:S02]  /*0600*/  F2F.F32.F64 R16, R16 ;  /* 0x0000001000107310 */ /* 0x000e640000301000 */
[----:B01----:R-:W-:-:S07]  /*0610*/  FSEL R2, -R16, R16, !P2 ;  /* 0x0000001010027208 */ /* 0x003fce0005000100 */
.L_x_4:
[----:B------:R-:W-:Y:S05]  /*0620*/  BSYNC.RECONVERGENT B2 ;  /* 0x0000000000027941 */ /* 0x000fea0003800200 */
.L_x_3:
[----:B------:R-:W-:Y:S02]  /*0630*/  IMAD.MOV.U32 R4, RZ, RZ, 0x3c190000 ;  /* 0x3c190000ff047424 */ /* 0x000fe400078e00ff */
[C---:B------:R-:W-:Y:S01]  /*0640*/  FMUL R3, R2.reuse, R2 ;  /* 0x0000000202037220 */ /* 0x040fe20000400000 */
[----:B------:R-:W-:Y:S01]  /*0650*/  FSETP.NEU.AND P1, PT, |R2|, 0.00049096695147454738617, PT ;  /* 0x3a00b43c0200780b */ /* 0x000fe20003f2d200 */
[----:B------:R0:W1:Y:S01]  /*0660*/  MUFU.RSQ R6, R15 ;  /* 0x0000000f00067308 */ /* 0x0000620000001400 */
[----:B------:R-:W-:Y:S01]  /*0670*/  LOP3.LUT R0, R0, 0x1, RZ, 0xc0, !PT ;  /* 0x0000000100007812 */ /* 0x000fe200078ec0ff */
[C---:B------:R-:W-:Y:S01]  /*0680*/  FFMA R4, R3.reuse, R4, 0.003265380859375 ;  /* 0x3b56000003047423 */ /* 0x040fe20000000004 */
[----:B------:R-:W-:Y:S02]  /*0690*/  BSSY.RECONVERGENT B2, `(.L_x_7) ;  /* 0x0000015000027945 */ /* 0x000fe40003800200 */
[----:B------:R-:W-:Y:S01]  /*06a0*/  ISETP.NE.U32.AND P2, PT, R0, 0x1, PT ;  /* 0x000000010000780c */ /* 0x000fe20003f45070 */
[----:B------:R-:W-:Y:S01]  /*06b0*/  FFMA R4, R3, R4, 0.0242919921875 ;  /* 0x3cc7000003047423 */ /* 0x000fe20000000004 */
[----:B------:R-:W-:-:S03]  /*06c0*/  IADD3 R0, PT, PT, R15, -0xd000000, RZ ;  /* 0xf30000000f007810 */ /* 0x000fc60007ffe0ff */
[----:B------:R-:W-:-:S04]  /*06d0*/  FFMA R4, R3, R4, 0.053466796875 ;  /* 0x3d5b000003047423 */ /* 0x000fc80000000004 */
[----:B------:R-:W-:-:S04]  /*06e0*/  FFMA R4, R3, R4, 0.13337790966033935547 ;  /* 0x3e08943803047423 */ /* 0x000fc80000000004 */
[C---:B------:R-:W-:Y:S01]  /*06f0*/  FFMA R9, R3.reuse, R4, 0.33333230018615722656 ;  /* 0x3eaaaa8803097423 */ /* 0x040fe20000000004 */
[----:B------:R-:W-:-:S04]  /*0700*/  FMUL R3, R3, R2 ;  /* 0x0000000203037220 */ /* 0x000fc80000400000 */
[----:B------:R-:W-:Y:S01]  /*0710*/  @P1 FFMA R2, R9, R3, R2 ;  /* 0x0000000309021223 */ /* 0x000fe20000000002 */
[----:B------:R-:W-:-:S05]  /*0720*/  ISETP.GT.U32.AND P1, PT, R0, 0x727fffff, PT ;  /* 0x727fffff0000780c */ /* 0x000fca0003f24070 */
[----:B------:R-:W2:Y:S08]  /*0730*/  @!P2 MUFU.RCP R2, -R2 ;  /* 0x800000020002a308 */ /* 0x000eb00000001000 */
[----:B01----:R-:W-:Y:S05]  /*0740*/  @!P1 BRA `(.L_x_8) ;  /* 0x0000000000149947 */ /* 0x003fea0003800000 */
[----:B------:R-:W-:Y:S01]  /*0750*/  IMAD.MOV.U32 R0, RZ, RZ, R15 ;  /* 0x000000ffff007224 */ /* 0x000fe200078e000f */
[----:B------:R-:W-:-:S07]  /*0760*/  MOV R14, 0x780 ;  /* 0x00000780000e7802 */ /* 0x000fce0000000f00 */
[----:B--2---:R-:W-:Y:S05]  /*0770*/  CALL.REL.NOINC `($__internal_0_$__cuda_sm20_sqrt_rn_f32_slowpath) ;  /* 0x0000000000fc7944 */ /* 0x004fea0003c00000 */
[----:B------:R-:W-:Y:S01]  /*0780*/  IMAD.MOV.U32 R15, RZ, RZ, R3 ;  /* 0x000000ffff0f7224 */ /* 0x000fe200078e0003 */
[----:B------:R-:W-:Y:S06]  /*0790*/  BRA `(.L_x_9) ;  /* 0x0000000000107947 */ /* 0x000fec0003800000 */
.L_x_8:
[C---:B------:R-:W-:Y:S01]  /*07a0*/  FMUL.FTZ R0, R6.reuse, R15 ;  /* 0x0000000f06007220 */ /* 0x040fe20000410000 */
[----:B------:R-:W-:-:S03]  /*07b0*/  FMUL.FTZ R3, R6, 0.5 ;  /* 0x3f00000006037820 */ /* 0x000fc60000410000 */
[----:B------:R-:W-:-:S04]  /*07c0*/  FFMA R15, -R0, R0, R15 ;  /* 0x00000000000f7223 */ /* 0x000fc8000000010f */
[----:B------:R-:W-:-:S07]  /*07d0*/  FFMA R15, R15, R3, R0 ;  /* 0x000000030f0f7223 */ /* 0x000fce0000000000 */
.L_x_9:
[----:B------:R-:W-:Y:S05]  /*07e0*/  BSYNC.RECONVERGENT B2 ;  /* 0x0000000000027941 */ /* 0x000fea0003800200 */
.L_x_7:
[----:B--2---:R-:W-:Y:S01]  /*07f0*/  FADD R15, R2, R15 ;  /* 0x0000000f020f7221 */ /* 0x004fe20000000000 */
[----:B------:R-:W-:Y:S06]  /*0800*/  @P0 BRA `(.L_x_10) ;  /* 0xfffffff800740947 */ /* 0x000fec000383ffff */
[----:B------:R-:W-:Y:S05]  /*0810*/  BSYNC.RECONVERGENT B0 ;  /* 0x0000000000007941 */ /* 0x000fea0003800200 */
.L_x_2:
[----:B------:R-:W0:Y:S01]  /*0820*/  F2I.TRUNC.NTZ R3, R15 ;  /* 0x0000000f00037305 */ /* 0x000e22000020f100 */
[----:B------:R-:W-:Y:S01]  /*0830*/  LOP3.LUT P0, RZ, R5, 0x1f, RZ, 0xc0, !PT ;  /* 0x0000001f05ff7812 */ /* 0x000fe2000780c0ff */
[----:B0-----:R0:W-:-:S12]  /*0840*/  STG.E desc[UR8][R10.64], R3 ;  /* 0x000000030a007986 */ /* 0x0011d8000c101908 */
[----:B------:R-:W-:Y:S05]  /*0850*/  @P0 BRA `(.L_x_11) ;  /* 0x0000000000ac0947 */ /* 0x000fea0003800000 */
[----:B------:R-:W1:Y:S01]  /*0860*/  S2R R0, SR_LANEID ;  /* 0x0000000000007919 */ /* 0x000e620000000000 */
[----:B0-----:R-:W0:Y:S01]  /*0870*/  LDC.64 R2, c[0x0][0x388] ;  /* 0x0000e200ff027b82 */ /* 0x001e220000000a00 */
[----:B------:R-:W-:Y:S02]  /*0880*/  VOTEU.ANY UR4, UPT, PT ;  /* 0x0000000000047886 */ /* 0x000fe400038e0100 */
[----:B------:R-:W-:Y:S02]  /*0890*/  UPOPC UR6, UR4 ;  /* 0x00000004000672bf */ /* 0x000fe40008000000 */
[----:B------:R-:W-:Y:S02]  /*08a0*/  UFLO.U32 UR5, UR4 ;  /* 0x00000004000572bd */ /* 0x000fe400080e0000 */
[----:B------:R-:W-:Y:S01]  /*08b0*/  UIMAD.WIDE.U32 UR6, UR6, 0x1, URZ ;  /* 0x00000001060678a5 */ /* 0x000fe2000f8e00ff */
[----:B------:R-:W-:-:S03]  /*08c0*/  UMOV UR4, URZ ;  /* 0x000000ff00047c82 */ /* 0x000fc60008000000 */
[----:B------:R-:W-:Y:S02]  /*08d0*/  UIADD3 UR4, UPT, UPT, UR7, UR4, URZ ;  /* 0x0000000407047290 */ /* 0x000fe4000fffe0ff */
[----:B------:R-:W-:Y:S01]  /*08e0*/  MOV R9, UR7 ;  /* 0x0000000700097c02 */ /* 0x000fe20008000f00 */
[----:B------:R-:W-:-:S03]  /*08f0*/  IMAD.U32 R8, RZ, RZ, UR6 ;  /* 0x00000006ff087e24 */ /* 0x000fc6000f8e00ff */
[----:B------:R-:W-:Y:S01]  /*0900*/  IMAD.U32 R9, RZ, RZ, UR4 ;  /* 0x00000004ff097e24 */ /* 0x000fe2000f8e00ff */
[----:B-1----:R-:W-:-:S13]  /*0910*/  ISETP.EQ.U32.AND P0, PT, R0, UR5, PT ;  /* 0x0000000500007c0c */ /* 0x002fda000bf02070 */
[----:B0-----:R1:W-:Y:S01]  /*0920*/  @P0 REDG.E.ADD.64.STRONG.GPU desc[UR8][R2.64], R8 ;  /* 0x000000080200098e */ /* 0x0013e2000c12e508 */
[----:B------:R-:W-:Y:S05]  /*0930*/  BRA `(.L_x_11) ;  /* 0x0000000000747947 */ /* 0x000fea0003800000 */
.L_x_1:
[----:B------:R-:W-:Y:S01]  /*0940*/  CS2R R2, SR_CLOCKLO ;  /* 0x0000000000027805 */ /* 0x000fe20000015000 */
[----:B------:R-:W-:-:S04]  /*0950*/  FADD R9, -R9, 1 ;  /* 0x3f80000009097421 */ /* 0x000fc80000000100 */
[----:B------:R-:W-:-:S06]  /*0960*/  FMUL R9, R9, 1500000 ;  /* 0x49b71b0009097820 */ /* 0x000fcc0000400000 */
[----:B------:R-:W0:Y:S01]  /*0970*/  F2I.S64.TRUNC R8, R9 ;  /* 0x0000000900087311 */ /* 0x000e22000020d900 */
[----:B------:R-:W-:Y:S02]  /*0980*/  CS2R R14, SR_CLOCKLO ;  /* 0x00000000000e7805 */ /* 0x000fe40000015000 */
[----:B0-----:R-:W-:-:S05]  /*0990*/  IADD3 R17, P0, PT, R8, R2, RZ ;  /* 0x0000000208117210 */ /* 0x001fca0007f1e0ff */
[----:B------:R-:W-:Y:S01]  /*09a0*/  IMAD.X R19, R9, 0x1, R3, P0 ;  /* 0x0000000109137824 */ /* 0x000fe200000e0603 */
[----:B------:R-:W-:-:S04]  /*09b0*/  ISETP.GE.U32.AND P0, PT, R14, R17, PT ;  /* 0x000000110e00720c */ /* 0x000fc80003f06070 */
[----:B------:R-:W-:-:S13]  /*09c0*/  ISETP.GE.AND.EX P0, PT, R15, R19, PT, P0 ;  /* 0x000000130f00720c */ /* 0x000fda0003f06300 */
[----:B------:R-:W-:Y:S05]  /*09d0*/  @P0 BRA `(.L_x_11) ;  /* 0x00000000004c0947 */ /* 0x000fea0003800000 */
.L_x_12:
[----:B------:R-:W-:-:S06]  /*09e0*/  CS2R R8, SR_CLOCKLO ;  /* 0x0000000000087805 */ /* 0x000fcc0000015000 */
[----:B------:R-:W-:Y:S01]  /*09f0*/  IADD3 R13, P0, PT, -R2, R8, RZ ;  /* 0x00000008020d7210 */ /* 0x000fe20007f1e1ff */
[----:B------:R-:W-:-:S04]  /*0a00*/  HFMA2 R8, -RZ, RZ, 0.1109619140625, -0.007537841796875 ;  /* 0x2f1a9fb8ff087431 */ /* 0x000fc800000001ff */
[----:B------:R-:W-:Y:S02]  /*0a10*/  IMAD.X R0, R9, 0x1, ~R3, P0 ;  /* 0x0000000109007824 */ /* 0x000fe400000e0e03 */
[----:B------:R-:W-:Y:S02]  /*0a20*/  IMAD.MOV.U32 R9, RZ, RZ, 0x10624dd ;  /* 0x010624ddff097424 */ /* 0x000fe400078e00ff */
[----:B------:R-:W-:Y:S02]  /*0a30*/  IMAD R0, R0, 0x26e978d5, RZ ;  /* 0x26e978d500007824 */ /* 0x000fe400078e02ff */
[----:B------:R-:W-:-:S04]  /*0a40*/  IMAD.WIDE.U32 R8, R13, 0x26e978d5, R8 ;  /* 0x26e978d50d087825 */ /* 0x000fc800078e0008 */
[----:B------:R-:W-:-:S04]  /*0a50*/  IMAD R13, R13, 0x1cac0831, R0 ;  /* 0x1cac08310d0d7824 */ /* 0x000fc800078e0200 */
[----:B------:R-:W-:-:S05]  /*0a60*/  IMAD.IADD R9, R9, 0x1, R13 ;  /* 0x0000000109097824 */ /* 0x000fca00078e020d */
[----:B------:R-:W-:Y:S02]  /*0a70*/  SHF.R.W.U32 R0, R8, 0x3, R9 ;  /* 0x0000000308007819 */ /* 0x000fe40000001e09 */
[----:B------:R-:W-:Y:S02]  /*0a80*/  SHF.R.W.U32 R8, R9, 0x3, R8 ;  /* 0x0000000309087819 */ /* 0x000fe40000001e08 */
[----:B------:R-:W-:-:S04]  /*0a90*/  ISETP.GT.U32.AND P0, PT, R0, 0x4bc6a7ee, PT ;  /* 0x4bc6a7ee0000780c */ /* 0x000fc80003f04070 */
[----:B------:R-:W-:-:S13]  /*0aa0*/  ISETP.GT.U32.AND.EX P0, PT, R8, 0x418937, PT, P0 ;  /* 0x004189370800780c */ /* 0x000fda0003f04100 */
[----:B------:R-:W-:Y:S05]  /*0ab0*/  @!P0 WARPSYNC.ALL ;  /* 0x0000000000008948 */ /* 0x000fea0003800000 */
[----:B------:R-:W-:Y:S01]  /*0ac0*/  @!P0 BAR.SYNC.DEFER_BLOCKING 0x0 ;  /* 0x0000000000008b1d */ /* 0x000fe20000010000 */
[----:B------:R-:W-:-:S06]  /*0ad0*/  CS2R R8, SR_CLOCKLO ;  /* 0x0000000000087805 */ /* 0x000fcc0000015000 */
[----:B------:R-:W-:-:S04]  /*0ae0*/  ISETP.GE.U32.AND P0, PT, R8, R17, PT ;  /* 0x000000110800720c */ /* 0x000fc80003f06070 */
[----:B------:R-:W-:-:S13]  /*0af0*/  ISETP.GE.AND.EX P0, PT, R9, R19, PT, P0 ;  /* 0x000000130900720c */ /* 0x000fda0003f06300 */
[----:B------:R-:W-:Y:S05]  /*0b00*/  @!P0 BRA `(.L_x_12) ;  /* 0xfffffffc00b48947 */ /* 0x000fea000383ffff */
.L_x_11:
[----:B------:R-:W-:Y:S05]  /*0b10*/  BSYNC B1 ;  /* 0x0000000000017941 */ /* 0x000fea0003800000 */
.L_x_0:
[----:B01----:R-:W0:Y:S02]  /*0b20*/  LDC.64 R2, c[0x0][0x380] ;  /* 0x0000e000ff027b82 */ /* 0x003e240000000a00 */
[----:B0-----:R-:W2:Y:S02]  /*0b30*/  LDG.E R9, desc[UR8][R2.64] ;  /* 0x0000000802097981 */ /* 0x001ea4000c1e1900 */
[----:B--2---:R-:W-:-:S13]  /*0b40*/  FSETP.GEU.AND P0, PT, R9, -0.5, PT ;  /* 0xbf0000000900780b */ /* 0x004fda0003f0e000 */
[----:B------:R-:W-:Y:S05]  /*0b50*/  @P0 BRA `(.L_x_13) ;  /* 0xfffffff400800947 */ /* 0x000fea000383ffff */
[----:B------:R-:W-:Y:S05]  /*0b60*/  EXIT ;  /* 0x000000000000794d */ /* 0x000fea0003800000 */
        .weak           $__internal_0_$__cuda_sm20_sqrt_rn_f32_slowpath
        .type           $__internal_0_$__cuda_sm20_sqrt_rn_f32_slowpath,@function
        .size           $__internal_0_$__cuda_sm20_sqrt_rn_f32_slowpath,(.L_x_16 - $__internal_0_$__cuda_sm20_sqrt_rn_f32_slowpath)
$__internal_0_$__cuda_sm20_sqrt_rn_f32_slowpath:
[----:B------:R-:W-:-:S13]  /*0b70*/  LOP3.LUT P1, RZ, R0, 0x7fffffff, RZ, 0xc0, !PT ;  /* 0x7fffffff00ff7812 */ /* 0x000fda000782c0ff */
[----:B------:R-:W-:Y:S01]  /*0b80*/  @!P1 MOV R3, R0 ;  /* 0x0000000000039202 */ /* 0x000fe20000000f00 */
[----:B------:R-:W-:Y:S06]  /*0b90*/  @!P1 BRA `(.L_x_14) ;  /* 0x0000000000409947 */ /* 0x000fec0003800000 */
[----:B------:R-:W-:-:S13]  /*0ba0*/  FSETP.GEU.FTZ.AND P1, PT, R0, RZ, PT ;  /* 0x000000ff0000720b */ /* 0x000fda0003f3e000 */
[----:B------:R-:W-:Y:S01]  /*0bb0*/  @!P1 IMAD.MOV.U32 R3, RZ, RZ, 0x7fffffff ;  /* 0x7fffffffff039424 */ /* 0x000fe200078e00ff */
[----:B------:R-:W-:Y:S06]  /*0bc0*/  @!P1 BRA `(.L_x_14) ;  /* 0x0000000000349947 */ /* 0x000fec0003800000 */
[----:B------:R-:W-:-:S13]  /*0bd0*/  FSETP.GTU.FTZ.AND P1, PT, |R0|, +INF , PT ;  /* 0x7f8000000000780b */ /* 0x000fda0003f3c200 */
[----:B------:R-:W-:Y:S01]  /*0be0*/  @P1 FADD.FTZ R3, R0, 1 ;  /* 0x3f80000000031421 */ /* 0x000fe20000010000 */
[----:B------:R-:W-:Y:S06]  /*0bf0*/  @P1 BRA `(.L_x_14) ;  /* 0x0000000000281947 */ /* 0x000fec0003800000 */
[----:B------:R-:W-:-:S13]  /*0c00*/  FSETP.NEU.FTZ.AND P1, PT, |R0|, +INF , PT ;  /* 0x7f8000000000780b */ /* 0x000fda0003f3d200 */
[----:B------:R-:W-:-:S04]  /*0c10*/  @P1 FFMA R4, R0, 1.84467440737095516160e+19, RZ ;  /* 0x5f80000000041823 */ /* 0x000fc800000000ff */
[----:B------:R-:W0:Y:S02]  /*0c20*/  @P1 MUFU.RSQ R3, R4 ;  /* 0x0000000400031308 */ /* 0x000e240000001400 */
[----:B0-----:R-:W-:Y:S01]  /*0c30*/  @P1 FMUL.FTZ R9, R4, R3 ;  /* 0x0000000304091220 */ /* 0x001fe20000410000 */
[----:B------:R-:W-:Y:S01]  /*0c40*/  @P1 FMUL.FTZ R8, R3, 0.5 ;  /* 0x3f00000003081820 */ /* 0x000fe20000410000 */
[----:B------:R-:W-:Y:S02]  /*0c50*/  @!P1 IMAD.MOV.U32 R3, RZ, RZ, R0 ;  /* 0x000000ffff039224 */ /* 0x000fe400078e0000 */
[----:B------:R-:W-:-:S04]  /*0c60*/  @P1 FADD.FTZ R6, -R9, -RZ ;  /* 0x800000ff09061221 */ /* 0x000fc80000010100 */
[----:B------:R-:W-:-:S04]  /*0c70*/  @P1 FFMA R6, R9, R6, R4 ;  /* 0x0000000609061223 */ /* 0x000fc80000000004 */
[----:B------:R-:W-:-:S04]  /*0c80*/  @P1 FFMA R6, R6, R8, R9 ;  /* 0x0000000806061223 */ /* 0x000fc80000000009 */
[----:B------:R-:W-:-:S07]  /*0c90*/  @P1 FMUL.FTZ R3, R6, 2.3283064365386962891e-10 ;  /* 0x2f80000006031820 */ /* 0x000fce0000410000 */
.L_x_14:
[----:B------:R-:W-:Y:S01]  /*0ca0*/  MOV R8, R14 ;  /* 0x0000000e00087202 */ /* 0x000fe20000000f00 */
[----:B------:R-:W-:-:S04]  /*0cb0*/  IMAD.MOV.U32 R9, RZ, RZ, 0x0 ;  /* 0x00000000ff097424 */ /* 0x000fc800078e00ff */
[----:B------:R-:W-:Y:S05]  /*0cc0*/  RET.REL.NODEC R8 `(_Z16gputronic_enginePfPyPi) ;  /* 0xfffffff008cc7950 */ /* 0x000fea0003c3ffff */
.L_x_15:
[----:B------:R-:W-:-:S00]  /*0cd0*/  BRA `(.L_x_15) ;  /* 0xfffffffc00fc7947 */ /* 0x000fc0000383ffff */
[----:B------:R-:W-:-:S00]  /*0ce0*/  NOP ;  /* 0x0000000000007918 */ /* 0x000fc00000000000 */
        /* <DEDUP_REMOVED lines=9> */
.L_x_16:


//--------------------- .nv.global.init           --------------------------
	.section	.nv.global.init,"aw",@progbits
	.align	4
.nv.global.init:
	.type		__cudart_i2opi_f,@object
	.size		__cudart_i2opi_f,(.L_0 - __cudart_i2opi_f)
__cudart_i2opi_f:
        /*0000*/ 	.byte	0x41, 0x90, 0x43, 0x3c, 0x99, 0x95, 0x62, 0xdb, 0xc0, 0xdd, 0x34, 0xf5, 0xd1, 0x57, 0x27, 0xfc
        /*0010*/ 	.byte	0x29, 0x15, 0x44, 0x4e, 0x6e, 0x83, 0xf9, 0xa2
.L_0:


//--------------------- .nv.shared.reserved.0     --------------------------
	.section	.nv.shared.reserved.0,"aw",@nobits
	.weak		__nv_reservedSMEM_offset_0_alias
	.size		__nv_reservedSMEM_offset_0_alias, 0, 64
	.other		__nv_reservedSMEM_offset_0_alias,@"STO_CUDA_RESERVED_SHARED STV_DEFAULT"
__nv_reservedSMEM_offset_0_alias:
	.zero		0
	.zero		64


//--------------------- .nv.constant0._Z16gputronic_enginePfPyPi --------------------------
	.section	.nv.constant0._Z16gputronic_enginePfPyPi,"a",@progbits
	.sectionflags	@""
	.align	4
.nv.constant0._Z16gputronic_enginePfPyPi:
	.zero		920


//--------------------- SYMBOLS --------------------------

	.type		.nv.reservedSmem.offset0,@object
	.size		.nv.reservedSmem.offset0,0x4
